//
// Generated by NVIDIA NVVM Compiler
//
// Compiler Build ID: CL-36424714
// Cuda compilation tools, release 13.0, V13.0.88
// Based on NVVM 20.0.0
//

.version 9.0
.target sm_100
.address_size 64

	// .globl	_Z11multiplyBy2Pii

.visible .entry _Z11multiplyBy2Pii(
	.param .u64 .ptr .align 1 _Z11multiplyBy2Pii_param_0,
	.param .u32 _Z11multiplyBy2Pii_param_1
)
{
	.reg .pred 	%p<2>;
	.reg .b32 	%r<8>;
	.reg .b64 	%rd<5>;

	ld.param.u64 	%rd1, [_Z11multiplyBy2Pii_param_0];
	ld.param.u32 	%r2, [_Z11multiplyBy2Pii_param_1];
	mov.u32 	%r3, %ntid.x;
	mov.u32 	%r4, %ctaid.x;
	mov.u32 	%r5, %tid.x;
	mad.lo.s32 	%r1, %r3, %r4, %r5;
	setp.ge.s32 	%p1, %r1, %r2;
	@%p1 bra 	$L__BB0_2;
	cvta.to.global.u64 	%rd2, %rd1;
	mul.wide.s32 	%rd3, %r1, 4;
	add.s64 	%rd4, %rd2, %rd3;
	ld.global.u32 	%r6, [%rd4];
	shl.b32 	%r7, %r6, 1;
	st.global.u32 	[%rd4], %r7;
$L__BB0_2:
	ret;

}


// ===== COMPILED SASS (sm_100) =====

	.target	sm_100

	.elftype	@"ET_EXEC"


//--------------------- .note.nv.tkinfo           --------------------------
	.section	.note.nv.tkinfo,"",@"SHT_NOTE"
	.sectionflags	@"SHF_NOTE_NV_TKINFO"
	.tkinfo
        /*0018*/ 	.word	0x00000002
        /*0030*/ 	.string	""
        /*0030*/ 	.string	"ptxas"
        /*0030*/ 	.string	"Cuda compilation tools, release 13.0, V13.0.88"
        /*0030*/ 	.string	"Build cuda_13.0.r13.0/compiler.36424714_0"
        /*0030*/ 	.string	"-arch sm_100 -m 64 "



//--------------------- .note.nv.cuinfo           --------------------------
	.section	.note.nv.cuinfo,"",@"SHT_NOTE"
	.sectionflags	@"SHF_NOTE_NV_CUINFO"
        /*0018*/ 	.short	0x0002
        /*001a*/ 	.short	0x0064
        /*001c*/ 	.short	0x0082
	.zero		2


//--------------------- .nv.info                  --------------------------
	.section	.nv.info,"",@"SHT_CUDA_INFO"
	.align	4


	//----- nvinfo : EIATTR_REGCOUNT
	.align		4
        /*0000*/ 	.byte	0x04, 0x2f
        /*0002*/ 	.short	(.L_1 - .L_0)
	.align		4
.L_0:
        /*0004*/ 	.word	index@(_Z11multiplyBy2Pii)
        /*0008*/ 	.word	0x00000008


	//----- nvinfo : EIATTR_FRAME_SIZE
	.align		4
.L_1:
        /*000c*/ 	.byte	0x04, 0x11
        /*000e*/ 	.short	(.L_3 - .L_2)
	.align		4
.L_2:
        /*0010*/ 	.word	index@(_Z11multiplyBy2Pii)
        /*0014*/ 	.word	0x00000000


	//----- nvinfo : EIATTR_MIN_STACK_SIZE
	.align		4
.L_3:
        /*0018*/ 	.byte	0x04, 0x12
        /*001a*/ 	.short	(.L_5 - .L_4)
	.align		4
.L_4:
        /*001c*/ 	.word	index@(_Z11multiplyBy2Pii)
        /*0020*/ 	.word	0x00000000
.L_5:


//--------------------- .nv.compat                --------------------------
	.section	.nv.compat,"",@"SHT_CUDA_COMPAT_INFO"
	.align	4
        /*0000*/ 	.byte	0x02, 0x09, 0x00, 0x00, 0x02, 0x02, 0x01, 0x00, 0x02, 0x05, 0x05, 0x00, 0x03, 0x07, 0x01, 0x01
        /*0010*/ 	.byte	0x02, 0x03, 0x00, 0x00, 0x02, 0x06, 0x01, 0x00, 0x04, 0x0b, 0x08, 0x00, 0x09, 0x00, 0x00, 0x00
        /*0020*/ 	.byte	0x00, 0x00, 0x00, 0x00


//--------------------- .nv.info._Z11multiplyBy2Pii --------------------------
	.section	.nv.info._Z11multiplyBy2Pii,"",@"SHT_CUDA_INFO"
	.sectionflags	@""
	.align	4


	//----- nvinfo : EIATTR_CUDA_API_VERSION
	.align		4
        /*0000*/ 	.byte	0x04, 0x37
        /*0002*/ 	.short	(.L_7 - .L_6)
.L_6:
        /*0004*/ 	.word	0x00000082


	//----- nvinfo : EIATTR_KPARAM_INFO
	.align		4
.L_7:
        /*0008*/ 	.byte	0x04, 0x17
        /*000a*/ 	.short	(.L_9 - .L_8)
.L_8:
        /*000c*/ 	.word	0x00000000
        /*0010*/ 	.short	0x0001
        /*0012*/ 	.short	0x0008
        /*0014*/ 	.byte	0x00, 0xf0, 0x11, 0x00


	//----- nvinfo : EIATTR_KPARAM_INFO
	.align		4
.L_9:
        /*0018*/ 	.byte	0x04, 0x17
        /*001a*/ 	.short	(.L_11 - .L_10)
.L_10:
        /*001c*/ 	.word	0x00000000
        /*0020*/ 	.short	0x0000
        /*0022*/ 	.short	0x0000
        /*0024*/ 	.byte	0x00, 0xf5, 0x21, 0x00


	//----- nvinfo : EIATTR_SPARSE_MMA_MASK
	.align		4
.L_11:
        /*0028*/ 	.byte	0x03, 0x50
        /*002a*/ 	.short	0x0000


	//----- nvinfo : EIATTR_MAXREG_COUNT
	.align		4
        /*002c*/ 	.byte	0x03, 0x1b
        /*002e*/ 	.short	0x00ff


	//----- nvinfo : EIATTR_MERCURY_ISA_VERSION
	.align		4
        /*0030*/ 	.byte	0x03, 0x5f
        /*0032*/ 	.short	0x0101


	//----- nvinfo : EIATTR_VRC_CTA_INIT_COUNT
	.align		4
        /*0034*/ 	.byte	0x02, 0x4a
	.zero		1
	.zero		1


	//----- nvinfo : EIATTR_EXIT_INSTR_OFFSETS
	.align		4
        /*0038*/ 	.byte	0x04, 0x1c
        /*003a*/ 	.short	(.L_13 - .L_12)


	//   ....[0]....
.L_12:
        /*003c*/ 	.word	0x00000070


	//   ....[1]....
        /*0040*/ 	.word	0x000000e0


	//----- nvinfo : EIATTR_CBANK_PARAM_SIZE
	.align		4
.L_13:
        /*0044*/ 	.byte	0x03, 0x19
        /*0046*/ 	.short	0x000c


	//----- nvinfo : EIATTR_PARAM_CBANK
	.align		4
        /*0048*/ 	.byte	0x04, 0x0a
        /*004a*/ 	.short	(.L_15 - .L_14)
	.align		4
.L_14:
        /*004c*/ 	.word	index@(.nv.constant0._Z11multiplyBy2Pii)
        /*0050*/ 	.short	0x0380
        /*0052*/ 	.short	0x000c


	//----- nvinfo : EIATTR_SW_WAR
	.align		4
.L_15:
        /*0054*/ 	.byte	0x04, 0x36
        /*0056*/ 	.short	(.L_17 - .L_16)
.L_16:
        /*0058*/ 	.word	0x00000008
.L_17:


//--------------------- .nv.callgraph             --------------------------
	.section	.nv.callgraph,"",@"SHT_CUDA_CALLGRAPH"
	.align	4
	.sectionentsize	8
	.align		4
        /*0000*/ 	.word	0x00000000
	.align		4
        /*0004*/ 	.word	0xffffffff
	.align		4
        /*0008*/ 	.word	0x00000000
	.align		4
        /*000c*/ 	.word	0xfffffffe
	.align		4
        /*0010*/ 	.word	0x00000000
	.align		4
        /*0014*/ 	.word	0xfffffffd
	.align		4
        /*0018*/ 	.word	0x00000000
	.align		4
        /*001c*/ 	.word	0xfffffffc


//--------------------- .text._Z11multiplyBy2Pii  --------------------------
	.section	.text._Z11multiplyBy2Pii,"ax",@progbits
	.align	128
        .global         _Z11multiplyBy2Pii
        .type           _Z11multiplyBy2Pii,@function
        .size           _Z11multiplyBy2Pii,(.L_x_1 - _Z11multiplyBy2Pii)
        .other          _Z11multiplyBy2Pii,@"STO_CUDA_ENTRY STV_DEFAULT"
_Z11multiplyBy2Pii:
.text._Z11multiplyBy2Pii:
[----:B------:R-:W-:Y:S01]  /*0000*/  LDC R1, c[0x0][0x37c] ;  /* 0x0000df00ff017b82 */ /* 0x000fe20000000800 */
[----:B------:R-:W0:Y:S01]  /*0010*/  S2R R5, SR_CTAID.X ;  /* 0x0000000000057919 */ /* 0x000e220000002500 */
[----:B------:R-:W0:Y:S01]  /*0020*/  LDCU UR4, c[0x0][0x360] ;  /* 0x00006c00ff0477ac */ /* 0x000e220008000800 */
[----:B------:R-:W0:Y:S01]  /*0030*/  S2R R0, SR_TID.X ;  /* 0x0000000000007919 */ /* 0x000e220000002100 */
[----:B------:R-:W1:Y:S01]  /*0040*/  LDCU UR5, c[0x0][0x388] ;  /* 0x00007100ff0577ac */ /* 0x000e620008000800 */
[----:B0-----:R-:W-:-:S05]  /*0050*/  IMAD R5, R5, UR4, R0 ;  /* 0x0000000405057c24 */ /* 0x001fca000f8e0200 */
[----:B-1----:R-:W-:-:S13]  /*0060*/  ISETP.GE.AND P0, PT, R5, UR5, PT ;  /* 0x0000000505007c0c */ /* 0x002fda000bf06270 */
[----:B------:R-:W-:Y:S05]  /*0070*/  @P0 EXIT ;  /* 0x000000000000094d */ /* 0x000fea0003800000 */
[----:B------:R-:W0:Y:S01]  /*0080*/  LDC.64 R2, c[0x0][0x380] ;  /* 0x0000e000ff027b82 */ /* 0x000e220000000a00 */
[----:B------:R-:W1:Y:S01]  /*0090*/  LDCU.64 UR4, c[0x0][0x358] ;  /* 0x00006b00ff0477ac */ /* 0x000e620008000a00 */
[----:B0-----:R-:W-:-:S05]  /*00a0*/  IMAD.WIDE R2, R5, 0x4, R2 ;  /* 0x0000000405027825 */ /* 0x001fca00078e0202 */
[----:B-1----:R-:W2:Y:S02]  /*00b0*/  LDG.E R0, desc[UR4][R2.64] ;  /* 0x0000000402007981 */ /* 0x002ea4000c1e1900 */
[----:B--2---:R-:W-:-:S05]  /*00c0*/  SHF.L.U32 R5, R0, 0x1, RZ ;  /* 0x0000000100057819 */ /* 0x004fca00000006ff */
[----:B------:R-:W-:Y:S01]  /*00d0*/  STG.E desc[UR4][R2.64], R5 ;  /* 0x0000000502007986 */ /* 0x000fe2000c101904 */
[----:B------:R-:W-:Y:S05]  /*00e0*/  EXIT ;  /* 0x000000000000794d */ /* 0x000fea0003800000 */
.L_x_0:
[----:B------:R-:W-:-:S00]  /*00f0*/  BRA `(.L_x_0) ;  /* 0xfffffffc00fc7947 */ /* 0x000fc0000383ffff */
[----:B------:R-:W-:-:S00]  /*0100*/  NOP ;  /* 0x0000000000007918 */ /* 0x000fc00000000000 */
[----:B------:R-:W-:-:S00]  /*0110*/  NOP ;  /* 0x0000000000007918 */ /* 0x000fc00000000000 */
[----:B------:R-:W-:-:S00]  /*0120*/  NOP ;  /* 0x0000000000007918 */ /* 0x000fc00000000000 */
[----:B------:R-:W-:-:S00]  /*0130*/  NOP ;  /* 0x0000000000007918 */ /* 0x000fc00000000000 */
[----:B------:R-:W-:-:S00]  /*0140*/  NOP ;  /* 0x0000000000007918 */ /* 0x000fc00000000000 */
[----:B------:R-:W-:-:S00]  /*0150*/  NOP ;  /* 0x0000000000007918 */ /* 0x000fc00000000000 */
[----:B------:R-:W-:-:S00]  /*0160*/  NOP ;  /* 0x0000000000007918 */ /* 0x000fc00000000000 */
[----:B------:R-:W-:-:S00]  /*0170*/  NOP ;  /* 0x0000000000007918 */ /* 0x000fc00000000000 */
.L_x_1:


//--------------------- .nv.shared.reserved.0     --------------------------
	.section	.nv.shared.reserved.0,"aw",@nobits
	.weak		__nv_reservedSMEM_offset_0_alias
	.size		__nv_reservedSMEM_offset_0_alias, 0, 64
	.other		__nv_reservedSMEM_offset_0_alias,@"STO_CUDA_RESERVED_SHARED STV_DEFAULT"
__nv_reservedSMEM_offset_0_alias:
	.zero		0
	.zero		64


//--------------------- .nv.constant0._Z11multiplyBy2Pii --------------------------
	.section	.nv.constant0._Z11multiplyBy2Pii,"a",@progbits
	.sectionflags	@""
	.align	4
.nv.constant0._Z11multiplyBy2Pii:
	.zero		908


//--------------------- SYMBOLS --------------------------

	.type		.nv.reservedSmem.offset0,@object
	.size		.nv.reservedSmem.offset0,0x4
